//
// Generated by NVIDIA NVVM Compiler
//
// Compiler Build ID: CL-36424714
// Cuda compilation tools, release 13.0, V13.0.88
// Based on NVVM 20.0.0
//

.version 9.0
.target sm_100
.address_size 64

	// .globl	_Z27I_wanna_understand_shufflesv
.const .align 4 .b8 A[128];

.visible .entry _Z27I_wanna_understand_shufflesv()
{
	.reg .pred 	%p<2>;
	.reg .b32 	%r<4>;
	.reg .b64 	%rd<4>;

	mov.u32 	%r1, %tid.x;
	mul.wide.u32 	%rd1, %r1, 4;
	mov.u64 	%rd2, A;
	add.s64 	%rd3, %rd2, %rd1;
	ld.const.u32 	%r2, [%rd3];
	shfl.sync.down.b32	%r3|%p1, %r2, 1, 6175, -1;
	ret;

}


// ===== COMPILED SASS (sm_100) =====

	.target	sm_100

	.elftype	@"ET_EXEC"


//--------------------- .note.nv.tkinfo           --------------------------
	.section	.note.nv.tkinfo,"",@"SHT_NOTE"
	.sectionflags	@"SHF_NOTE_NV_TKINFO"
	.tkinfo
        /*0018*/ 	.word	0x00000002
        /*0030*/ 	.string	""
        /*0030*/ 	.string	"ptxas"
        /*0030*/ 	.string	"Cuda compilation tools, release 13.0, V13.0.88"
        /*0030*/ 	.string	"Build cuda_13.0.r13.0/compiler.36424714_0"
        /*0030*/ 	.string	"-arch sm_100 -m 64 "



//--------------------- .note.nv.cuinfo           --------------------------
	.section	.note.nv.cuinfo,"",@"SHT_NOTE"
	.sectionflags	@"SHF_NOTE_NV_CUINFO"
        /*0018*/ 	.short	0x0002
        /*001a*/ 	.short	0x0064
        /*001c*/ 	.short	0x0082
	.zero		2


//--------------------- .nv.info                  --------------------------
	.section	.nv.info,"",@"SHT_CUDA_INFO"
	.align	4


	//----- nvinfo : EIATTR_REGCOUNT
	.align		4
        /*0000*/ 	.byte	0x04, 0x2f
        /*0002*/ 	.short	(.L_2 - .L_1)
	.align		4
.L_1:
        /*0004*/ 	.word	index@(_Z27I_wanna_understand_shufflesv)
        /*0008*/ 	.word	0x00000004


	//----- nvinfo : EIATTR_FRAME_SIZE
	.align		4
.L_2:
        /*000c*/ 	.byte	0x04, 0x11
        /*000e*/ 	.short	(.L_4 - .L_3)
	.align		4
.L_3:
        /*0010*/ 	.word	index@(_Z27I_wanna_understand_shufflesv)
        /*0014*/ 	.word	0x00000000


	//----- nvinfo : EIATTR_MIN_STACK_SIZE
	.align		4
.L_4:
        /*0018*/ 	.byte	0x04, 0x12
        /*001a*/ 	.short	(.L_6 - .L_5)
	.align		4
.L_5:
        /*001c*/ 	.word	index@(_Z27I_wanna_understand_shufflesv)
        /*0020*/ 	.word	0x00000000
.L_6:


//--------------------- .nv.compat                --------------------------
	.section	.nv.compat,"",@"SHT_CUDA_COMPAT_INFO"
	.align	4
        /*0000*/ 	.byte	0x02, 0x09, 0x00, 0x00, 0x02, 0x02, 0x01, 0x00, 0x02, 0x05, 0x05, 0x00, 0x03, 0x07, 0x01, 0x01
        /*0010*/ 	.byte	0x02, 0x03, 0x00, 0x00, 0x02, 0x06, 0x01, 0x00, 0x04, 0x0b, 0x08, 0x00, 0x09, 0x00, 0x00, 0x00
        /*0020*/ 	.byte	0x00, 0x00, 0x00, 0x00


//--------------------- .nv.info._Z27I_wanna_understand_shufflesv --------------------------
	.section	.nv.info._Z27I_wanna_understand_shufflesv,"",@"SHT_CUDA_INFO"
	.sectionflags	@""
	.align	4


	//----- nvinfo : EIATTR_CUDA_API_VERSION
	.align		4
        /*0000*/ 	.byte	0x04, 0x37
        /*0002*/ 	.short	(.L_8 - .L_7)
.L_7:
        /*0004*/ 	.word	0x00000082


	//----- nvinfo : EIATTR_SPARSE_MMA_MASK
	.align		4
.L_8:
        /*0008*/ 	.byte	0x03, 0x50
        /*000a*/ 	.short	0x0000


	//----- nvinfo : EIATTR_MAXREG_COUNT
	.align		4
        /*000c*/ 	.byte	0x03, 0x1b
        /*000e*/ 	.short	0x00ff


	//----- nvinfo : EIATTR_MERCURY_ISA_VERSION
	.align		4
        /*0010*/ 	.byte	0x03, 0x5f
        /*0012*/ 	.short	0x0101


	//----- nvinfo : EIATTR_VRC_CTA_INIT_COUNT
	.align		4
        /*0014*/ 	.byte	0x02, 0x4a
	.zero		1
	.zero		1


	//----- nvinfo : EIATTR_EXIT_INSTR_OFFSETS
	.align		4
        /*0018*/ 	.byte	0x04, 0x1c
        /*001a*/ 	.short	(.L_10 - .L_9)


	//   ....[0]....
.L_9:
        /*001c*/ 	.word	0x00000010


	//----- nvinfo : EIATTR_SW_WAR
	.align		4
.L_10:
        /*0020*/ 	.byte	0x04, 0x36
        /*0022*/ 	.short	(.L_12 - .L_11)
.L_11:
        /*0024*/ 	.word	0x00000008
.L_12:


//--------------------- .nv.callgraph             --------------------------
	.section	.nv.callgraph,"",@"SHT_CUDA_CALLGRAPH"
	.align	4
	.sectionentsize	8
	.align		4
        /*0000*/ 	.word	0x00000000
	.align		4
        /*0004*/ 	.word	0xffffffff
	.align		4
        /*0008*/ 	.word	0x00000000
	.align		4
        /*000c*/ 	.word	0xfffffffe
	.align		4
        /*0010*/ 	.word	0x00000000
	.align		4
        /*0014*/ 	.word	0xfffffffd
	.align		4
        /*0018*/ 	.word	0x00000000
	.align		4
        /*001c*/ 	.word	0xfffffffc


//--------------------- .nv.constant3             --------------------------
	.section	.nv.constant3,"a",@progbits
	.align	4
.nv.constant3:
	.type		A,@object
	.size		A,(.L_0 - A)
A:
	.zero		128
.L_0:


//--------------------- .text._Z27I_wanna_understand_shufflesv --------------------------
	.section	.text._Z27I_wanna_understand_shufflesv,"ax",@progbits
	.align	128
        .global         _Z27I_wanna_understand_shufflesv
        .type           _Z27I_wanna_understand_shufflesv,@function
        .size           _Z27I_wanna_understand_shufflesv,(.L_x_1 - _Z27I_wanna_understand_shufflesv)
        .other          _Z27I_wanna_understand_shufflesv,@"STO_CUDA_ENTRY STV_DEFAULT"
_Z27I_wanna_understand_shufflesv:
.text._Z27I_wanna_understand_shufflesv:
[----:B------:R-:W-:Y:S01]  /*0000*/  LDC R1, c[0x0][0x37c] ;  /* 0x0000df00ff017b82 */ /* 0x000fe20000000800 */
[----:B------:R-:W-:Y:S05]  /*0010*/  EXIT ;  /* 0x000000000000794d */ /* 0x000fea0003800000 */
.L_x_0:
[----:B------:R-:W-:-:S00]  /*0020*/  BRA `(.L_x_0) ;  /* 0xfffffffc00fc7947 */ /* 0x000fc0000383ffff */
[----:B------:R-:W-:-:S00]  /*0030*/  NOP ;  /* 0x0000000000007918 */ /* 0x000fc00000000000 */
        /* <DEDUP_REMOVED lines=12> */
.L_x_1:


//--------------------- .nv.shared.reserved.0     --------------------------
	.section	.nv.shared.reserved.0,"aw",@nobits
	.weak		__nv_reservedSMEM_offset_0_alias
	.size		__nv_reservedSMEM_offset_0_alias, 0, 64
	.other		__nv_reservedSMEM_offset_0_alias,@"STO_CUDA_RESERVED_SHARED STV_DEFAULT"
__nv_reservedSMEM_offset_0_alias:
	.zero		0
	.zero		64


//--------------------- .nv.constant0._Z27I_wanna_understand_shufflesv --------------------------
	.section	.nv.constant0._Z27I_wanna_understand_shufflesv,"a",@progbits
	.sectionflags	@""
	.align	4
.nv.constant0._Z27I_wanna_understand_shufflesv:
	.zero		896


//--------------------- SYMBOLS --------------------------

	.type		.nv.reservedSmem.offset0,@object
	.size		.nv.reservedSmem.offset0,0x4
